	.headerflags	@"EF_CUDA_TEXMODE_UNIFIED EF_CUDA_64BIT_ADDRESS EF_CUDA_ACCELERATORS EF_CUDA_SM90 EF_CUDA_VIRTUAL_SM(EF_CUDA_SM90)"
	.elftype	@"ET_EXEC"


//--------------------- .nv.info                  --------------------------
	.section	.nv.info,"",@"SHT_CUDA_INFO"
	.align	4


	//----- nvinfo : EIATTR_REGCOUNT
	.align		4
        /*0000*/ 	.byte	0x04, 0x2f
        /*0002*/ 	.short	(.L_1 - .L_0)
	.align		4
.L_0:
        /*0004*/ 	.word	index@(triton_red_fused__to_copy_add_mul_sum_14)
        /*0008*/ 	.word	0x00000020


	//----- nvinfo : EIATTR_MIN_STACK_SIZE
	.align		4
.L_1:
        /*000c*/ 	.byte	0x04, 0x12
        /*000e*/ 	.short	(.L_3 - .L_2)
	.align		4
.L_2:
        /*0010*/ 	.word	index@(triton_red_fused__to_copy_add_mul_sum_14)
        /*0014*/ 	.word	0x00000000


	//----- nvinfo : EIATTR_FRAME_SIZE
	.align		4
.L_3:
        /*0018*/ 	.byte	0x04, 0x11
        /*001a*/ 	.short	(.L_5 - .L_4)
	.align		4
.L_4:
        /*001c*/ 	.word	index@(triton_red_fused__to_copy_add_mul_sum_14)
        /*0020*/ 	.word	0x00000000


	//----- nvinfo : EIATTR_MIN_STACK_SIZE
	.align		4
.L_5:
        /*0024*/ 	.byte	0x04, 0x12
        /*0026*/ 	.short	(.L_7 - .L_6)
	.align		4
.L_6:
        /*0028*/ 	.word	index@(triton_red_fused__to_copy_add_mul_sum_14)
        /*002c*/ 	.word	0x00000000
.L_7:


//--------------------- .nv.info.triton_red_fused__to_copy_add_mul_sum_14 --------------------------
	.section	.nv.info.triton_red_fused__to_copy_add_mul_sum_14,"",@"SHT_CUDA_INFO"
	.sectionflags	@""
	.align	4


	//----- nvinfo : EIATTR_CUDA_API_VERSION
	.align		4
        /*0000*/ 	.byte	0x04, 0x37
        /*0002*/ 	.short	(.L_9 - .L_8)
.L_8:
        /*0004*/ 	.word	0x0000007c


	//----- nvinfo : EIATTR_KPARAM_INFO
	.align		4
.L_9:
        /*0008*/ 	.byte	0x04, 0x17
        /*000a*/ 	.short	(.L_11 - .L_10)
.L_10:
        /*000c*/ 	.word	0x00000000
        /*0010*/ 	.short	0x000d
        /*0012*/ 	.short	0x0060
        /*0014*/ 	.byte	0x00, 0xf4, 0x21, 0x00


	//----- nvinfo : EIATTR_KPARAM_INFO
	.align		4
.L_11:
        /*0018*/ 	.byte	0x04, 0x17
        /*001a*/ 	.short	(.L_13 - .L_12)
.L_12:
        /*001c*/ 	.word	0x00000000
        /*0020*/ 	.short	0x000c
        /*0022*/ 	.short	0x005c
        /*0024*/ 	.byte	0x00, 0xf0, 0x11, 0x00


	//----- nvinfo : EIATTR_KPARAM_INFO
	.align		4
.L_13:
        /*0028*/ 	.byte	0x04, 0x17
        /*002a*/ 	.short	(.L_15 - .L_14)
.L_14:
        /*002c*/ 	.word	0x00000000
        /*0030*/ 	.short	0x000b
        /*0032*/ 	.short	0x0058
        /*0034*/ 	.byte	0x00, 0xf0, 0x11, 0x00


	//----- nvinfo : EIATTR_KPARAM_INFO
	.align		4
.L_15:
        /*0038*/ 	.byte	0x04, 0x17
        /*003a*/ 	.short	(.L_17 - .L_16)
.L_16:
        /*003c*/ 	.word	0x00000000
        /*0040*/ 	.short	0x000a
        /*0042*/ 	.short	0x0050
        /*0044*/ 	.byte	0x00, 0xf4, 0x21, 0x00


	//----- nvinfo : EIATTR_KPARAM_INFO
	.align		4
.L_17:
        /*0048*/ 	.byte	0x04, 0x17
        /*004a*/ 	.short	(.L_19 - .L_18)
.L_18:
        /*004c*/ 	.word	0x00000000
        /*0050*/ 	.short	0x0009
        /*0052*/ 	.short	0x0048
        /*0054*/ 	.byte	0x00, 0xf4, 0x21, 0x00


	//----- nvinfo : EIATTR_KPARAM_INFO
	.align		4
.L_19:
        /*0058*/ 	.byte	0x04, 0x17
        /*005a*/ 	.short	(.L_21 - .L_20)
.L_20:
        /*005c*/ 	.word	0x00000000
        /*0060*/ 	.short	0x0008
        /*0062*/ 	.short	0x0040
        /*0064*/ 	.byte	0x00, 0xf4, 0x21, 0x00


	//----- nvinfo : EIATTR_KPARAM_INFO
	.align		4
.L_21:
        /*0068*/ 	.byte	0x04, 0x17
        /*006a*/ 	.short	(.L_23 - .L_22)
.L_22:
        /*006c*/ 	.word	0x00000000
        /*0070*/ 	.short	0x0007
        /*0072*/ 	.short	0x0038
        /*0074*/ 	.byte	0x00, 0xf4, 0x21, 0x00


	//----- nvinfo : EIATTR_KPARAM_INFO
	.align		4
.L_23:
        /*0078*/ 	.byte	0x04, 0x17
        /*007a*/ 	.short	(.L_25 - .L_24)
.L_24:
        /*007c*/ 	.word	0x00000000
        /*0080*/ 	.short	0x0006
        /*0082*/ 	.short	0x0030
        /*0084*/ 	.byte	0x00, 0xf4, 0x21, 0x00


	//----- nvinfo : EIATTR_KPARAM_INFO
	.align		4
.L_25:
        /*0088*/ 	.byte	0x04, 0x17
        /*008a*/ 	.short	(.L_27 - .L_26)
.L_26:
        /*008c*/ 	.word	0x00000000
        /*0090*/ 	.short	0x0005
        /*0092*/ 	.short	0x0028
        /*0094*/ 	.byte	0x00, 0xf4, 0x21, 0x00


	//----- nvinfo : EIATTR_KPARAM_INFO
	.align		4
.L_27:
        /*0098*/ 	.byte	0x04, 0x17
        /*009a*/ 	.short	(.L_29 - .L_28)
.L_28:
        /*009c*/ 	.word	0x00000000
        /*00a0*/ 	.short	0x0004
        /*00a2*/ 	.short	0x0020
        /*00a4*/ 	.byte	0x00, 0xf4, 0x21, 0x00


	//----- nvinfo : EIATTR_KPARAM_INFO
	.align		4
.L_29:
        /*00a8*/ 	.byte	0x04, 0x17
        /*00aa*/ 	.short	(.L_31 - .L_30)
.L_30:
        /*00ac*/ 	.word	0x00000000
        /*00b0*/ 	.short	0x0003
        /*00b2*/ 	.short	0x0018
        /*00b4*/ 	.byte	0x00, 0xf4, 0x21, 0x00


	//----- nvinfo : EIATTR_KPARAM_INFO
	.align		4
.L_31:
        /*00b8*/ 	.byte	0x04, 0x17
        /*00ba*/ 	.short	(.L_33 - .L_32)
.L_32:
        /*00bc*/ 	.word	0x00000000
        /*00c0*/ 	.short	0x0002
        /*00c2*/ 	.short	0x0010
        /*00c4*/ 	.byte	0x00, 0xf4, 0x21, 0x00


	//----- nvinfo : EIATTR_KPARAM_INFO
	.align		4
.L_33:
        /*00c8*/ 	.byte	0x04, 0x17
        /*00ca*/ 	.short	(.L_35 - .L_34)
.L_34:
        /*00cc*/ 	.word	0x00000000
        /*00d0*/ 	.short	0x0001
        /*00d2*/ 	.short	0x0008
        /*00d4*/ 	.byte	0x00, 0xf4, 0x21, 0x00


	//----- nvinfo : EIATTR_KPARAM_INFO
	.align		4
.L_35:
        /*00d8*/ 	.byte	0x04, 0x17
        /*00da*/ 	.short	(.L_37 - .L_36)
.L_36:
        /*00dc*/ 	.word	0x00000000
        /*00e0*/ 	.short	0x0000
        /*00e2*/ 	.short	0x0000
        /*00e4*/ 	.byte	0x00, 0xf4, 0x21, 0x00


	//----- nvinfo : EIATTR_SPARSE_MMA_MASK
	.align		4
.L_37:
        /*00e8*/ 	.byte	0x03, 0x50
        /*00ea*/ 	.short	0x0000


	//----- nvinfo : EIATTR_MAXREG_COUNT
	.align		4
        /*00ec*/ 	.byte	0x03, 0x1b
        /*00ee*/ 	.short	0x00ff


	//----- nvinfo : EIATTR_COOP_GROUP_MASK_REGIDS
	.align		4
        /*00f0*/ 	.byte	0x04, 0x29
        /*00f2*/ 	.short	(.L_39 - .L_38)


	//   ....[0]....
.L_38:
        /*00f4*/ 	.word	0xffffffff


	//   ....[1]....
        /*00f8*/ 	.word	0xffffffff


	//   ....[2]....
        /*00fc*/ 	.word	0xffffffff


	//   ....[3]....
        /*0100*/ 	.word	0xffffffff


	//----- nvinfo : EIATTR_COOP_GROUP_INSTR_OFFSETS
	.align		4
.L_39:
        /*0104*/ 	.byte	0x04, 0x28
        /*0106*/ 	.short	(.L_41 - .L_40)


	//   ....[0]....
.L_40:
        /*0108*/ 	.word	0x00000480


	//   ....[1]....
        /*010c*/ 	.word	0x000004a0


	//   ....[2]....
        /*0110*/ 	.word	0x000004e0


	//   ....[3]....
        /*0114*/ 	.word	0x000004f0


	//----- nvinfo : EIATTR_EXIT_INSTR_OFFSETS
	.align		4
.L_41:
        /*0118*/ 	.byte	0x04, 0x1c
        /*011a*/ 	.short	(.L_43 - .L_42)


	//   ....[0]....
.L_42:
        /*011c*/ 	.word	0x00000570


	//   ....[1]....
        /*0120*/ 	.word	0x000005a0


	//----- nvinfo : EIATTR_REQNTID
	.align		4
.L_43:
        /*0124*/ 	.byte	0x04, 0x10
        /*0126*/ 	.short	(.L_45 - .L_44)
.L_44:
        /*0128*/ 	.word	0x00000040
        /*012c*/ 	.word	0x00000001
        /*0130*/ 	.word	0x00000001


	//----- nvinfo : EIATTR_CBANK_PARAM_SIZE
	.align		4
.L_45:
        /*0134*/ 	.byte	0x03, 0x19
        /*0136*/ 	.short	0x0068


	//----- nvinfo : EIATTR_PARAM_CBANK
	.align		4
        /*0138*/ 	.byte	0x04, 0x0a
        /*013a*/ 	.short	(.L_47 - .L_46)
	.align		4
.L_46:
        /*013c*/ 	.word	index@(.nv.constant0.triton_red_fused__to_copy_add_mul_sum_14)
        /*0140*/ 	.short	0x0210
        /*0142*/ 	.short	0x0068


	//----- nvinfo : EIATTR_SW_WAR
	.align		4
.L_47:
        /*0144*/ 	.byte	0x04, 0x36
        /*0146*/ 	.short	(.L_49 - .L_48)
.L_48:
        /*0148*/ 	.word	0x00000008
.L_49:


//--------------------- .nv.callgraph             --------------------------
	.section	.nv.callgraph,"",@"SHT_CUDA_CALLGRAPH"
	.align	4
	.sectionentsize	8
	.align		4
        /*0000*/ 	.word	0x00000000
	.align		4
        /*0004*/ 	.word	0xffffffff
	.align		4
        /*0008*/ 	.word	0x00000000
	.align		4
        /*000c*/ 	.word	0xfffffffe
	.align		4
        /*0010*/ 	.word	0x00000000
	.align		4
        /*0014*/ 	.word	0xfffffffd
	.align		4
        /*0018*/ 	.word	0x00000000
	.align		4
        /*001c*/ 	.word	0xfffffffc


//--------------------- .text.triton_red_fused__to_copy_add_mul_sum_14 --------------------------
	.section	.text.triton_red_fused__to_copy_add_mul_sum_14,"ax",@progbits
	.align	128
        .global         triton_red_fused__to_copy_add_mul_sum_14
        .type           triton_red_fused__to_copy_add_mul_sum_14,@function
        .size           triton_red_fused__to_copy_add_mul_sum_14,(.L_x_3 - triton_red_fused__to_copy_add_mul_sum_14)
        .other          triton_red_fused__to_copy_add_mul_sum_14,@"STO_CUDA_ENTRY STV_DEFAULT"
triton_red_fused__to_copy_add_mul_sum_14:
.text.triton_red_fused__to_copy_add_mul_sum_14:
[----:B------:R-:W0:Y:S02]  /*0000*/  LDC R1, c[0x0][0x28] ;  /* 0x00000a00ff017b82 */ /* 0x000e240000000800 */
[----:B------:R-:W1:Y:S01]  /*0010*/  LDC R0, c[0x0][0x26c] ;  /* 0x00009b00ff007b82 */ /* 0x000e620000000800 */
[----:B------:R-:W2:Y:S01]  /*0020*/  S2R R2, SR_TID.X ;  /* 0x0000000000027919 */ /* 0x000ea20000002100 */
[----:B------:R-:W-:Y:S01]  /*0030*/  ULDC.64 UR6, c[0x0][0x208] ;  /* 0x0000820000067ab9 */ /* 0x000fe20000000a00 */
[----:B------:R-:W-:Y:S01]  /*0040*/  HFMA2.MMA R7, -RZ, RZ, 0, 0 ;  /* 0x00000000ff077435 */ /* 0x000fe200000001ff */
[----:B------:R-:W-:Y:S02]  /*0050*/  MOV R3, RZ ;  /* 0x000000ff00037202 */ /* 0x000fe40000000f00 */
[----:B-1----:R-:W-:Y:S02]  /*0060*/  ISETP.GE.AND P0, PT, R0, 0x1, PT ;  /* 0x000000010000780c */ /* 0x002fe40003f06270 */
[----:B------:R-:W1:Y:S11]  /*0070*/  S2R R0, SR_CTAID.X ;  /* 0x0000000000007919 */ /* 0x000e760000002500 */
[----:B--2---:R-:W-:Y:S05]  /*0080*/  @!P0 BRA `(.L_x_0) ;  /* 0x0000000000fc8947 */ /* 0x004fea0003800000 */
[----:B------:R-:W2:Y:S01]  /*0090*/  LDC R4, c[0x0][0x26c] ;  /* 0x00009b00ff047b82 */ /* 0x000ea20000000800 */
[----:B------:R-:W-:Y:S01]  /*00a0*/  LOP3.LUT R5, R2, 0x3, RZ, 0xc0, !PT ;  /* 0x0000000302057812 */ /* 0x000fe200078ec0ff */
[----:B------:R-:W-:Y:S01]  /*00b0*/  UMOV UR4, URZ ;  /* 0x0000003f00047c82 */ /* 0x000fe20008000000 */
[----:B------:R-:W-:Y:S02]  /*00c0*/  MOV R3, RZ ;  /* 0x000000ff00037202 */ /* 0x000fe40000000f00 */
[----:B------:R-:W-:Y:S02]  /*00d0*/  MOV R7, RZ ;  /* 0x000000ff00077202 */ /* 0x000fe40000000f00 */
[----:B-1----:R-:W-:Y:S01]  /*00e0*/  LEA R6, R5, R0, 0xc ;  /* 0x0000000005067211 */ /* 0x002fe200078e60ff */
[----:B------:R-:W2:Y:S08]  /*00f0*/  LDC.64 R10, c[0x0][0x210] ;  /* 0x00008400ff0a7b82 */ /* 0x000eb00000000a00 */
[----:B------:R-:W2:Y:S08]  /*0100*/  LDC.64 R12, c[0x0][0x218] ;  /* 0x00008600ff0c7b82 */ /* 0x000eb00000000a00 */
[----:B------:R-:W4:Y:S08]  /*0110*/  LDC.64 R14, c[0x0][0x220] ;  /* 0x00008800ff0e7b82 */ /* 0x000f300000000a00 */
[----:B------:R-:W0:Y:S08]  /*0120*/  LDC.64 R16, c[0x0][0x228] ;  /* 0x00008a00ff107b82 */ /* 0x000e300000000a00 */
[----:B--2---:R-:W0:Y:S02]  /*0130*/  LDC.64 R18, c[0x0][0x230] ;  /* 0x00008c00ff127b82 */ /* 0x004e240000000a00 */
.L_x_1:
[----:B------:R-:W-:Y:S01]  /*0140*/  IADD3 R29, R5, UR4, RZ ;  /* 0x00000004051d7c10 */ /* 0x000fe2000fffe0ff */
[C---:B------:R-:W-:Y:S01]  /*0150*/  IMAD.WIDE R20, R6.reuse, 0x2, R12 ;  /* 0x0000000206147825 */ /* 0x040fe200078e020c */
[----:B------:R-:W-:Y:S02]  /*0160*/  PRMT R23, RZ, 0x7610, R23 ;  /* 0x00007610ff177816 */ /* 0x000fe40000000017 */
[----:B------:R-:W-:Y:S01]  /*0170*/  ISETP.GE.AND P1, PT, R29, R4, PT ;  /* 0x000000041d00720c */ /* 0x000fe20003f26270 */
[----:B------:R-:W-:Y:S01]  /*0180*/  IMAD.WIDE R26, R6, 0x2, R10 ;  /* 0x00000002061a7825 */ /* 0x000fe200078e020a */
[----:B------:R-:W-:-:S11]  /*0190*/  PRMT R25, RZ, 0x7610, R25 ;  /* 0x00007610ff197816 */ /* 0x000fd60000000019 */
[----:B------:R1:W2:Y:S01]  /*01a0*/  @!P1 LDG.E.EF.U16 R23, desc[UR6][R20.64] ;  /* 0x0000000614179981 */ /* 0x0002a2000c0e1500 */
[----:B------:R-:W-:Y:S01]  /*01b0*/  PRMT R8, RZ, 0x7610, R8 ;  /* 0x00007610ff087816 */ /* 0x000fe20000000008 */
[----:B------:R-:W-:Y:S01]  /*01c0*/  HFMA2.MMA R24, -RZ, RZ, 0, 0 ;  /* 0x00000000ff187435 */ /* 0x000fe200000001ff */
[----:B------:R-:W-:Y:S01]  /*01d0*/  PRMT R9, RZ, 0x7610, R9 ;  /* 0x00007610ff097816 */ /* 0x000fe20000000009 */
[----:B------:R3:W5:Y:S01]  /*01e0*/  @!P1 LDG.E.EF.U16 R25, desc[UR6][R26.64] ;  /* 0x000000061a199981 */ /* 0x000762000c0e1500 */
[----:B-1--4-:R-:W-:-:S04]  /*01f0*/  IMAD.WIDE R20, R6, 0x2, R14 ;  /* 0x0000000206147825 */ /* 0x012fc800078e020e */
[C---:B0--3--:R-:W-:Y:S01]  /*0200*/  IMAD.WIDE R26, R6.reuse, 0x2, R16 ;  /* 0x00000002061a7825 */ /* 0x049fe200078e0210 */
[----:B------:R0:W3:Y:S04]  /*0210*/  @!P1 LDG.E.EF.U16 R8, desc[UR6][R20.64] ;  /* 0x0000000614089981 */ /* 0x0000e8000c0e1500 */
[----:B------:R1:W4:Y:S01]  /*0220*/  @!P1 LDG.E.EF.U16 R9, desc[UR6][R26.64] ;  /* 0x000000061a099981 */ /* 0x000322000c0e1500 */
[----:B0-----:R-:W-:Y:S01]  /*0230*/  IMAD.WIDE R20, R29, 0x4, R18 ;  /* 0x000000041d147825 */ /* 0x001fe200078e0212 */
[----:B-1----:R-:W0:Y:S04]  /*0240*/  LDC.64 R26, c[0x0][0x238] ;  /* 0x00008e00ff1a7b82 */ /* 0x002e280000000a00 */
[----:B------:R1:W3:Y:S04]  /*0250*/  @!P1 LDG.E.EL R24, desc[UR6][R20.64] ;  /* 0x0000000614189981 */ /* 0x0002e8000c2e1900 */
[----:B-1----:R-:W1:Y:S01]  /*0260*/  LDC.64 R20, c[0x0][0x240] ;  /* 0x00009000ff147b82 */ /* 0x002e620000000a00 */
[----:B------:R-:W-:Y:S01]  /*0270*/  PRMT R22, RZ, 0x7610, R22 ;  /* 0x00007610ff167816 */ /* 0x000fe20000000016 */
[----:B0-----:R-:W-:-:S05]  /*0280*/  IMAD.WIDE R26, R6, 0x2, R26 ;  /* 0x00000002061a7825 */ /* 0x001fca00078e021a */
[----:B------:R0:W3:Y:S01]  /*0290*/  @!P1 LDG.E.EF.U16 R22, desc[UR6][R26.64] ;  /* 0x000000061a169981 */ /* 0x0000e2000c0e1500 */
[----:B-1----:R-:W-:-:S04]  /*02a0*/  IMAD.WIDE R20, R6, 0x2, R20 ;  /* 0x0000000206147825 */ /* 0x002fc800078e0214 */
[----:B--2---:R-:W-:Y:S01]  /*02b0*/  HADD2.F32 R28, -RZ, R23.H0_H0 ;  /* 0x20000017ff1c7230 */ /* 0x004fe20000004100 */
[----:B------:R-:W-:-:S06]  /*02c0*/  PRMT R23, RZ, 0x7610, R23 ;  /* 0x00007610ff177816 */ /* 0x000fcc0000000017 */
[----:B------:R1:W2:Y:S01]  /*02d0*/  @!P1 LDG.E.EF.U16 R23, desc[UR6][R20.64] ;  /* 0x0000000614179981 */ /* 0x0002a2000c0e1500 */
[----:B-----5:R-:W-:-:S05]  /*02e0*/  HADD2.F32 R25, -RZ, R25.H0_H0 ;  /* 0x20000019ff197230 */ /* 0x020fca0000004100 */
[----:B0-----:R-:W-:Y:S01]  /*02f0*/  FADD R26, R25, R28 ;  /* 0x0000001c191a7221 */ /* 0x001fe20000000000 */
[----:B-1----:R-:W0:Y:S01]  /*0300*/  LDC.64 R20, c[0x0][0x248] ;  /* 0x00009200ff147b82 */ /* 0x002e220000000a00 */
[----:B------:R-:W-:Y:S02]  /*0310*/  PRMT R27, RZ, 0x7610, R27 ;  /* 0x00007610ff1b7816 */ /* 0x000fe4000000001b */
[----:B------:R-:W-:Y:S01]  /*0320*/  MOV R28, RZ ;  /* 0x000000ff001c7202 */ /* 0x000fe20000000f00 */
[----:B---3--:R-:W-:Y:S02]  /*0330*/  HADD2.F32 R22, -RZ, R22.H0_H0 ;  /* 0x20000016ff167230 */ /* 0x008fe40000004100 */
[----:B0-----:R-:W-:-:S05]  /*0340*/  IMAD.WIDE R20, R6, 0x2, R20 ;  /* 0x0000000206147825 */ /* 0x001fca00078e0214 */
[----:B------:R-:W3:Y:S01]  /*0350*/  @!P1 LDG.E.EF.U16 R27, desc[UR6][R20.64] ;  /* 0x00000006141b9981 */ /* 0x000ee2000c0e1500 */
[----:B--2---:R-:W-:-:S05]  /*0360*/  HADD2.F32 R23, -RZ, R23.H0_H0 ;  /* 0x20000017ff177230 */ /* 0x004fca0000004100 */
[----:B------:R-:W-:Y:S02]  /*0370*/  FADD R25, R22, R23 ;  /* 0x0000001716197221 */ /* 0x000fe40000000000 */
[----:B------:R-:W0:Y:S02]  /*0380*/  LDC.64 R22, c[0x0][0x250] ;  /* 0x00009400ff167b82 */ /* 0x000e240000000a00 */
[----:B0-----:R-:W-:-:S05]  /*0390*/  IMAD.WIDE R22, R29, 0x4, R22 ;  /* 0x000000041d167825 */ /* 0x001fca00078e0216 */
[----:B------:R-:W2:Y:S01]  /*03a0*/  @!P1 LDG.E.EL R28, desc[UR6][R22.64] ;  /* 0x00000006161c9981 */ /* 0x000ea2000c2e1900 */
[----:B------:R-:W-:Y:S01]  /*03b0*/  UIADD3 UR4, UR4, 0x4, URZ ;  /* 0x0000000404047890 */ /* 0x000fe2000fffe03f */
[----:B------:R-:W-:Y:S02]  /*03c0*/  HADD2.F32 R29, -RZ, R8.H0_H0 ;  /* 0x20000008ff1d7230 */ /* 0x000fe40000004100 */
[----:B----4-:R-:W-:-:S03]  /*03d0*/  HADD2.F32 R8, -RZ, R9.H0_H0 ;  /* 0x20000009ff087230 */ /* 0x010fc60000004100 */
[----:B------:R-:W-:Y:S02]  /*03e0*/  ISETP.LE.AND P0, PT, R4, UR4, PT ;  /* 0x0000000404007c0c */ /* 0x000fe4000bf03270 */
[----:B------:R-:W-:-:S04]  /*03f0*/  FADD R9, R29, R8 ;  /* 0x000000081d097221 */ /* 0x000fc80000000000 */
[----:B------:R-:W-:Y:S01]  /*0400*/  FMUL R9, R9, R24 ;  /* 0x0000001809097220 */ /* 0x000fe20000400000 */
[----:B---3--:R-:W-:-:S03]  /*0410*/  HADD2.F32 R27, -RZ, R27.H0_H0 ;  /* 0x2000001bff1b7230 */ /* 0x008fc60000004100 */
[----:B------:R-:W-:Y:S02]  /*0420*/  @!P1 FFMA R7, R26, R9, R7 ;  /* 0x000000091a079223 */ /* 0x000fe40000000007 */
[----:B------:R-:W-:Y:S01]  /*0430*/  FADD R8, R27, R25 ;  /* 0x000000191b087221 */ /* 0x000fe20000000000 */
[----:B------:R-:W-:Y:S01]  /*0440*/  IADD3 R6, R6, 0x4000, RZ ;  /* 0x0000400006067810 */ /* 0x000fe20007ffe0ff */
[----:B--2---:R-:W-:-:S04]  /*0450*/  FMUL R28, R29, R28 ;  /* 0x0000001c1d1c7220 */ /* 0x004fc80000400000 */
[----:B------:R-:W-:Y:S01]  /*0460*/  @!P1 FFMA R3, R8, R28, R3 ;  /* 0x0000001c08039223 */ /* 0x000fe20000000003 */
[----:B------:R-:W-:Y:S06]  /*0470*/  @!P0 BRA `(.L_x_1) ;  /* 0xfffffffc00308947 */ /* 0x000fec000383ffff */
.L_x_0:
[----:B------:R-:W2:Y:S01]  /*0480*/  SHFL.BFLY PT, R4, R7, 0x2, 0x1f ;  /* 0x0c401f0007047f89 */ /* 0x000ea200000e0000 */
[----:B------:R-:W-:-:S03]  /*0490*/  LOP3.LUT P0, RZ, R2, 0x3f, RZ, 0xc0, !PT ;  /* 0x0000003f02ff7812 */ /* 0x000fc6000780c0ff */
[----:B------:R-:W3:Y:S01]  /*04a0*/  SHFL.BFLY PT, R8, R3, 0x2, 0x1f ;  /* 0x0c401f0003087f89 */ /* 0x000ee200000e0000 */
[----:B--2---:R-:W-:Y:S02]  /*04b0*/  FADD R6, R4, R7 ;  /* 0x0000000704067221 */ /* 0x004fe40000000000 */
[----:B------:R-:W2:Y:S01]  /*04c0*/  LDC.64 R4, c[0x0][0x258] ;  /* 0x00009600ff047b82 */ /* 0x000ea20000000a00 */
[----:B---3--:R-:W-:Y:S02]  /*04d0*/  FADD R10, R8, R3 ;  /* 0x00000003080a7221 */ /* 0x008fe40000000000 */
[----:B------:R-:W3:Y:S04]  /*04e0*/  SHFL.BFLY PT, R11, R6, 0x1, 0x1f ;  /* 0x0c201f00060b7f89 */ /* 0x000ee800000e0000 */
[----:B------:R-:W4:Y:S01]  /*04f0*/  SHFL.BFLY PT, R13, R10, 0x1, 0x1f ;  /* 0x0c201f000a0d7f89 */ /* 0x000f2200000e0000 */
[----:B------:R-:W5:Y:S01]  /*0500*/  LDC.64 R8, c[0x0][0x260] ;  /* 0x00009800ff087b82 */ /* 0x000f620000000a00 */
[----:B-12---:R-:W-:-:S04]  /*0510*/  IMAD.WIDE R2, R0, 0x2, R4 ;  /* 0x0000000200027825 */ /* 0x006fc800078e0204 */
[----:B---3--:R-:W-:Y:S01]  /*0520*/  FADD R11, R6, R11 ;  /* 0x0000000b060b7221 */ /* 0x008fe20000000000 */
[----:B----4-:R-:W-:Y:S01]  /*0530*/  FADD R12, R10, R13 ;  /* 0x0000000d0a0c7221 */ /* 0x010fe20000000000 */
[----:B-----5:R-:W-:-:S04]  /*0540*/  IMAD.WIDE R4, R0, 0x2, R8 ;  /* 0x0000000200047825 */ /* 0x020fc800078e0208 */
[----:B------:R-:W-:-:S05]  /*0550*/  F2FP.F16.F32.PACK_AB R11, R12, R11 ;  /* 0x0000000b0c0b723e */ /* 0x000fca00000000ff */
[----:B------:R1:W-:Y:S01]  /*0560*/  @!P0 STG.E.U16 desc[UR6][R2.64], R11 ;  /* 0x0000000b02008986 */ /* 0x0003e2000c101506 */
[----:B------:R-:W-:Y:S05]  /*0570*/  @P0 EXIT ;  /* 0x000000000000094d */ /* 0x000fea0003800000 */
[----:B-1----:R-:W-:-:S05]  /*0580*/  PRMT R2, R11, 0x7632, R2 ;  /* 0x000076320b027816 */ /* 0x002fca0000000002 */
[----:B------:R-:W-:Y:S01]  /*0590*/  STG.E.U16 desc[UR6][R4.64], R2 ;  /* 0x0000000204007986 */ /* 0x000fe2000c101506 */
[----:B------:R-:W-:Y:S05]  /*05a0*/  EXIT ;  /* 0x000000000000794d */ /* 0x000fea0003800000 */
.L_x_2:
[----:B------:R-:W-:-:S00]  /*05b0*/  BRA `(.L_x_2) ;  /* 0xfffffffc00fc7947 */ /* 0x000fc0000383ffff */
[----:B------:R-:W-:-:S00]  /*05c0*/  NOP ;  /* 0x0000000000007918 */ /* 0x000fc00000000000 */
        /* <DEDUP_REMOVED lines=11> */
.L_x_3:


//--------------------- .nv.constant0.triton_red_fused__to_copy_add_mul_sum_14 --------------------------
	.section	.nv.constant0.triton_red_fused__to_copy_add_mul_sum_14,"a",@progbits
	.sectionflags	@""
	.align	4
.nv.constant0.triton_red_fused__to_copy_add_mul_sum_14:
	.zero		632
